//
// Generated by NVIDIA NVVM Compiler
//
// Compiler Build ID: CL-36424714
// Cuda compilation tools, release 13.0, V13.0.88
// Based on NVVM 20.0.0
//

.version 9.0
.target sm_100
.address_size 64

	// .globl	_Z7GPU_SUMPfS_S_i

.visible .entry _Z7GPU_SUMPfS_S_i(
	.param .u64 .ptr .align 1 _Z7GPU_SUMPfS_S_i_param_0,
	.param .u64 .ptr .align 1 _Z7GPU_SUMPfS_S_i_param_1,
	.param .u64 .ptr .align 1 _Z7GPU_SUMPfS_S_i_param_2,
	.param .u32 _Z7GPU_SUMPfS_S_i_param_3
)
{
	.reg .pred 	%p<2>;
	.reg .b32 	%r<6>;
	.reg .b32 	%f<4>;
	.reg .b64 	%rd<11>;

	ld.param.u64 	%rd1, [_Z7GPU_SUMPfS_S_i_param_0];
	ld.param.u64 	%rd2, [_Z7GPU_SUMPfS_S_i_param_1];
	ld.param.u64 	%rd3, [_Z7GPU_SUMPfS_S_i_param_2];
	ld.param.u32 	%r2, [_Z7GPU_SUMPfS_S_i_param_3];
	mov.u32 	%r3, %tid.x;
	mov.u32 	%r4, %ctaid.x;
	mov.u32 	%r5, %ntid.x;
	mad.lo.s32 	%r1, %r4, %r5, %r3;
	setp.ge.s32 	%p1, %r1, %r2;
	@%p1 bra 	$L__BB0_2;
	cvta.to.global.u64 	%rd4, %rd1;
	cvta.to.global.u64 	%rd5, %rd2;
	cvta.to.global.u64 	%rd6, %rd3;
	mul.wide.s32 	%rd7, %r1, 4;
	add.s64 	%rd8, %rd4, %rd7;
	ld.global.f32 	%f1, [%rd8];
	add.s64 	%rd9, %rd5, %rd7;
	ld.global.f32 	%f2, [%rd9];
	mul.f32 	%f3, %f1, %f2;
	add.s64 	%rd10, %rd6, %rd7;
	st.global.f32 	[%rd10], %f3;
$L__BB0_2:
	ret;

}


// ===== COMPILED SASS (sm_100) =====

	.target	sm_100

	.elftype	@"ET_EXEC"


//--------------------- .note.nv.tkinfo           --------------------------
	.section	.note.nv.tkinfo,"",@"SHT_NOTE"
	.sectionflags	@"SHF_NOTE_NV_TKINFO"
	.tkinfo
        /*0018*/ 	.word	0x00000002
        /*0030*/ 	.string	""
        /*0030*/ 	.string	"ptxas"
        /*0030*/ 	.string	"Cuda compilation tools, release 13.0, V13.0.88"
        /*0030*/ 	.string	"Build cuda_13.0.r13.0/compiler.36424714_0"
        /*0030*/ 	.string	"-arch sm_100 -m 64 "



//--------------------- .note.nv.cuinfo           --------------------------
	.section	.note.nv.cuinfo,"",@"SHT_NOTE"
	.sectionflags	@"SHF_NOTE_NV_CUINFO"
        /*0018*/ 	.short	0x0002
        /*001a*/ 	.short	0x0064
        /*001c*/ 	.short	0x0082
	.zero		2


//--------------------- .nv.info                  --------------------------
	.section	.nv.info,"",@"SHT_CUDA_INFO"
	.align	4


	//----- nvinfo : EIATTR_REGCOUNT
	.align		4
        /*0000*/ 	.byte	0x04, 0x2f
        /*0002*/ 	.short	(.L_1 - .L_0)
	.align		4
.L_0:
        /*0004*/ 	.word	index@(_Z7GPU_SUMPfS_S_i)
        /*0008*/ 	.word	0x0000000c


	//----- nvinfo : EIATTR_FRAME_SIZE
	.align		4
.L_1:
        /*000c*/ 	.byte	0x04, 0x11
        /*000e*/ 	.short	(.L_3 - .L_2)
	.align		4
.L_2:
        /*0010*/ 	.word	index@(_Z7GPU_SUMPfS_S_i)
        /*0014*/ 	.word	0x00000000


	//----- nvinfo : EIATTR_MIN_STACK_SIZE
	.align		4
.L_3:
        /*0018*/ 	.byte	0x04, 0x12
        /*001a*/ 	.short	(.L_5 - .L_4)
	.align		4
.L_4:
        /*001c*/ 	.word	index@(_Z7GPU_SUMPfS_S_i)
        /*0020*/ 	.word	0x00000000
.L_5:


//--------------------- .nv.compat                --------------------------
	.section	.nv.compat,"",@"SHT_CUDA_COMPAT_INFO"
	.align	4
        /*0000*/ 	.byte	0x02, 0x09, 0x00, 0x00, 0x02, 0x02, 0x01, 0x00, 0x02, 0x05, 0x05, 0x00, 0x03, 0x07, 0x01, 0x01
        /*0010*/ 	.byte	0x02, 0x03, 0x00, 0x00, 0x02, 0x06, 0x01, 0x00, 0x04, 0x0b, 0x08, 0x00, 0x09, 0x00, 0x00, 0x00
        /*0020*/ 	.byte	0x00, 0x00, 0x00, 0x00


//--------------------- .nv.info._Z7GPU_SUMPfS_S_i --------------------------
	.section	.nv.info._Z7GPU_SUMPfS_S_i,"",@"SHT_CUDA_INFO"
	.sectionflags	@""
	.align	4


	//----- nvinfo : EIATTR_CUDA_API_VERSION
	.align		4
        /*0000*/ 	.byte	0x04, 0x37
        /*0002*/ 	.short	(.L_7 - .L_6)
.L_6:
        /*0004*/ 	.word	0x00000082


	//----- nvinfo : EIATTR_KPARAM_INFO
	.align		4
.L_7:
        /*0008*/ 	.byte	0x04, 0x17
        /*000a*/ 	.short	(.L_9 - .L_8)
.L_8:
        /*000c*/ 	.word	0x00000000
        /*0010*/ 	.short	0x0003
        /*0012*/ 	.short	0x0018
        /*0014*/ 	.byte	0x00, 0xf0, 0x11, 0x00


	//----- nvinfo : EIATTR_KPARAM_INFO
	.align		4
.L_9:
        /*0018*/ 	.byte	0x04, 0x17
        /*001a*/ 	.short	(.L_11 - .L_10)
.L_10:
        /*001c*/ 	.word	0x00000000
        /*0020*/ 	.short	0x0002
        /*0022*/ 	.short	0x0010
        /*0024*/ 	.byte	0x00, 0xf5, 0x21, 0x00


	//----- nvinfo : EIATTR_KPARAM_INFO
	.align		4
.L_11:
        /*0028*/ 	.byte	0x04, 0x17
        /*002a*/ 	.short	(.L_13 - .L_12)
.L_12:
        /*002c*/ 	.word	0x00000000
        /*0030*/ 	.short	0x0001
        /*0032*/ 	.short	0x0008
        /*0034*/ 	.byte	0x00, 0xf5, 0x21, 0x00


	//----- nvinfo : EIATTR_KPARAM_INFO
	.align		4
.L_13:
        /*0038*/ 	.byte	0x04, 0x17
        /*003a*/ 	.short	(.L_15 - .L_14)
.L_14:
        /*003c*/ 	.word	0x00000000
        /*0040*/ 	.short	0x0000
        /*0042*/ 	.short	0x0000
        /*0044*/ 	.byte	0x00, 0xf5, 0x21, 0x00


	//----- nvinfo : EIATTR_SPARSE_MMA_MASK
	.align		4
.L_15:
        /*0048*/ 	.byte	0x03, 0x50
        /*004a*/ 	.short	0x0000


	//----- nvinfo : EIATTR_MAXREG_COUNT
	.align		4
        /*004c*/ 	.byte	0x03, 0x1b
        /*004e*/ 	.short	0x00ff


	//----- nvinfo : EIATTR_MERCURY_ISA_VERSION
	.align		4
        /*0050*/ 	.byte	0x03, 0x5f
        /*0052*/ 	.short	0x0101


	//----- nvinfo : EIATTR_VRC_CTA_INIT_COUNT
	.align		4
        /*0054*/ 	.byte	0x02, 0x4a
	.zero		1
	.zero		1


	//----- nvinfo : EIATTR_EXIT_INSTR_OFFSETS
	.align		4
        /*0058*/ 	.byte	0x04, 0x1c
        /*005a*/ 	.short	(.L_17 - .L_16)


	//   ....[0]....
.L_16:
        /*005c*/ 	.word	0x00000070


	//   ....[1]....
        /*0060*/ 	.word	0x00000130


	//----- nvinfo : EIATTR_CBANK_PARAM_SIZE
	.align		4
.L_17:
        /*0064*/ 	.byte	0x03, 0x19
        /*0066*/ 	.short	0x001c


	//----- nvinfo : EIATTR_PARAM_CBANK
	.align		4
        /*0068*/ 	.byte	0x04, 0x0a
        /*006a*/ 	.short	(.L_19 - .L_18)
	.align		4
.L_18:
        /*006c*/ 	.word	index@(.nv.constant0._Z7GPU_SUMPfS_S_i)
        /*0070*/ 	.short	0x0380
        /*0072*/ 	.short	0x001c


	//----- nvinfo : EIATTR_SW_WAR
	.align		4
.L_19:
        /*0074*/ 	.byte	0x04, 0x36
        /*0076*/ 	.short	(.L_21 - .L_20)
.L_20:
        /*0078*/ 	.word	0x00000008
.L_21:


//--------------------- .nv.callgraph             --------------------------
	.section	.nv.callgraph,"",@"SHT_CUDA_CALLGRAPH"
	.align	4
	.sectionentsize	8
	.align		4
        /*0000*/ 	.word	0x00000000
	.align		4
        /*0004*/ 	.word	0xffffffff
	.align		4
        /*0008*/ 	.word	0x00000000
	.align		4
        /*000c*/ 	.word	0xfffffffe
	.align		4
        /*0010*/ 	.word	0x00000000
	.align		4
        /*0014*/ 	.word	0xfffffffd
	.align		4
        /*0018*/ 	.word	0x00000000
	.align		4
        /*001c*/ 	.word	0xfffffffc


//--------------------- .text._Z7GPU_SUMPfS_S_i   --------------------------
	.section	.text._Z7GPU_SUMPfS_S_i,"ax",@progbits
	.align	128
        .global         _Z7GPU_SUMPfS_S_i
        .type           _Z7GPU_SUMPfS_S_i,@function
        .size           _Z7GPU_SUMPfS_S_i,(.L_x_1 - _Z7GPU_SUMPfS_S_i)
        .other          _Z7GPU_SUMPfS_S_i,@"STO_CUDA_ENTRY STV_DEFAULT"
_Z7GPU_SUMPfS_S_i:
.text._Z7GPU_SUMPfS_S_i:
[----:B------:R-:W-:Y:S01]  /*0000*/  LDC R1, c[0x0][0x37c] ;  /* 0x0000df00ff017b82 */ /* 0x000fe20000000800 */
[----:B------:R-:W0:Y:S07]  /*0010*/  S2R R9, SR_TID.X ;  /* 0x0000000000097919 */ /* 0x000e2e0000002100 */
[----:B------:R-:W0:Y:S01]  /*0020*/  S2UR UR4, SR_CTAID.X ;  /* 0x00000000000479c3 */ /* 0x000e220000002500 */
[----:B------:R-:W1:Y:S07]  /*0030*/  LDCU UR5, c[0x0][0x398] ;  /* 0x00007300ff0577ac */ /* 0x000e6e0008000800 */
[----:B------:R-:W0:Y:S02]  /*0040*/  LDC R0, c[0x0][0x360] ;  /* 0x0000d800ff007b82 */ /* 0x000e240000000800 */
[----:B0-----:R-:W-:-:S05]  /*0050*/  IMAD R9, R0, UR4, R9 ;  /* 0x0000000400097c24 */ /* 0x001fca000f8e0209 */
[----:B-1----:R-:W-:-:S13]  /*0060*/  ISETP.GE.AND P0, PT, R9, UR5, PT ;  /* 0x0000000509007c0c */ /* 0x002fda000bf06270 */
[----:B------:R-:W-:Y:S05]  /*0070*/  @P0 EXIT ;  /* 0x000000000000094d */ /* 0x000fea0003800000 */
[----:B------:R-:W0:Y:S01]  /*0080*/  LDC.64 R2, c[0x0][0x380] ;  /* 0x0000e000ff027b82 */ /* 0x000e220000000a00 */
[----:B------:R-:W1:Y:S07]  /*0090*/  LDCU.64 UR4, c[0x0][0x358] ;  /* 0x00006b00ff0477ac */ /* 0x000e6e0008000a00 */
[----:B------:R-:W2:Y:S08]  /*00a0*/  LDC.64 R4, c[0x0][0x388] ;  /* 0x0000e200ff047b82 */ /* 0x000eb00000000a00 */
[----:B------:R-:W3:Y:S01]  /*00b0*/  LDC.64 R6, c[0x0][0x390] ;  /* 0x0000e400ff067b82 */ /* 0x000ee20000000a00 */
[----:B0-----:R-:W-:-:S06]  /*00c0*/  IMAD.WIDE R2, R9, 0x4, R2 ;  /* 0x0000000409027825 */ /* 0x001fcc00078e0202 */
[----:B-1----:R-:W4:Y:S01]  /*00d0*/  LDG.E R2, desc[UR4][R2.64] ;  /* 0x0000000402027981 */ /* 0x002f22000c1e1900 */
[----:B--2---:R-:W-:-:S06]  /*00e0*/  IMAD.WIDE R4, R9, 0x4, R4 ;  /* 0x0000000409047825 */ /* 0x004fcc00078e0204 */
[----:B------:R-:W4:Y:S01]  /*00f0*/  LDG.E R5, desc[UR4][R4.64] ;  /* 0x0000000404057981 */ /* 0x000f22000c1e1900 */
[----:B---3--:R-:W-:-:S04]  /*0100*/  IMAD.WIDE R6, R9, 0x4, R6 ;  /* 0x0000000409067825 */ /* 0x008fc800078e0206 */
[----:B----4-:R-:W-:-:S05]  /*0110*/  FMUL R9, R2, R5 ;  /* 0x0000000502097220 */ /* 0x010fca0000400000 */
[----:B------:R-:W-:Y:S01]  /*0120*/  STG.E desc[UR4][R6.64], R9 ;  /* 0x0000000906007986 */ /* 0x000fe2000c101904 */
[----:B------:R-:W-:Y:S05]  /*0130*/  EXIT ;  /* 0x000000000000794d */ /* 0x000fea0003800000 */
.L_x_0:
[----:B------:R-:W-:-:S00]  /*0140*/  BRA `(.L_x_0) ;  /* 0xfffffffc00fc7947 */ /* 0x000fc0000383ffff */
[----:B------:R-:W-:-:S00]  /*0150*/  NOP ;  /* 0x0000000000007918 */ /* 0x000fc00000000000 */
        /* <DEDUP_REMOVED lines=10> */
.L_x_1:


//--------------------- .nv.shared.reserved.0     --------------------------
	.section	.nv.shared.reserved.0,"aw",@nobits
	.weak		__nv_reservedSMEM_offset_0_alias
	.size		__nv_reservedSMEM_offset_0_alias, 0, 64
	.other		__nv_reservedSMEM_offset_0_alias,@"STO_CUDA_RESERVED_SHARED STV_DEFAULT"
__nv_reservedSMEM_offset_0_alias:
	.zero		0
	.zero		64


//--------------------- .nv.constant0._Z7GPU_SUMPfS_S_i --------------------------
	.section	.nv.constant0._Z7GPU_SUMPfS_S_i,"a",@progbits
	.sectionflags	@""
	.align	4
.nv.constant0._Z7GPU_SUMPfS_S_i:
	.zero		924


//--------------------- SYMBOLS --------------------------

	.type		.nv.reservedSmem.offset0,@object
	.size		.nv.reservedSmem.offset0,0x4
